	.headerflags	@"EF_CUDA_TEXMODE_UNIFIED EF_CUDA_64BIT_ADDRESS EF_CUDA_ACCELERATORS EF_CUDA_SM90 EF_CUDA_VIRTUAL_SM(EF_CUDA_SM90)"
	.elftype	@"ET_EXEC"


//--------------------- .nv.info                  --------------------------
	.section	.nv.info,"",@"SHT_CUDA_INFO"
	.align	4


	//----- nvinfo : EIATTR_REGCOUNT
	.align		4
        /*0000*/ 	.byte	0x04, 0x2f
        /*0002*/ 	.short	(.L_2 - .L_1)
	.align		4
.L_1:
        /*0004*/ 	.word	index@(triton_per_fused_add_div_log_sigmoid_forward_mean_mul_neg_rsub_sum_0)
        /*0008*/ 	.word	0x0000001e


	//----- nvinfo : EIATTR_MIN_STACK_SIZE
	.align		4
.L_2:
        /*000c*/ 	.byte	0x04, 0x12
        /*000e*/ 	.short	(.L_4 - .L_3)
	.align		4
.L_3:
        /*0010*/ 	.word	index@(triton_per_fused_add_div_log_sigmoid_forward_mean_mul_neg_rsub_sum_0)
        /*0014*/ 	.word	0x00000000


	//----- nvinfo : EIATTR_FRAME_SIZE
	.align		4
.L_4:
        /*0018*/ 	.byte	0x04, 0x11
        /*001a*/ 	.short	(.L_6 - .L_5)
	.align		4
.L_5:
        /*001c*/ 	.word	index@(triton_per_fused_add_div_log_sigmoid_forward_mean_mul_neg_rsub_sum_0)
        /*0020*/ 	.word	0x00000000


	//----- nvinfo : EIATTR_MIN_STACK_SIZE
	.align		4
.L_6:
        /*0024*/ 	.byte	0x04, 0x12
        /*0026*/ 	.short	(.L_8 - .L_7)
	.align		4
.L_7:
        /*0028*/ 	.word	index@(triton_per_fused_add_div_log_sigmoid_forward_mean_mul_neg_rsub_sum_0)
        /*002c*/ 	.word	0x00000000
.L_8:


//--------------------- .nv.info.triton_per_fused_add_div_log_sigmoid_forward_mean_mul_neg_rsub_sum_0 --------------------------
	.section	.nv.info.triton_per_fused_add_div_log_sigmoid_forward_mean_mul_neg_rsub_sum_0,"",@"SHT_CUDA_INFO"
	.sectionflags	@""
	.align	4


	//----- nvinfo : EIATTR_CUDA_API_VERSION
	.align		4
        /*0000*/ 	.byte	0x04, 0x37
        /*0002*/ 	.short	(.L_10 - .L_9)
.L_9:
        /*0004*/ 	.word	0x0000007c


	//----- nvinfo : EIATTR_KPARAM_INFO
	.align		4
.L_10:
        /*0008*/ 	.byte	0x04, 0x17
        /*000a*/ 	.short	(.L_12 - .L_11)
.L_11:
        /*000c*/ 	.word	0x00000000
        /*0010*/ 	.short	0x0003
        /*0012*/ 	.short	0x0018
        /*0014*/ 	.byte	0x00, 0xf0, 0x11, 0x00


	//----- nvinfo : EIATTR_KPARAM_INFO
	.align		4
.L_12:
        /*0018*/ 	.byte	0x04, 0x17
        /*001a*/ 	.short	(.L_14 - .L_13)
.L_13:
        /*001c*/ 	.word	0x00000000
        /*0020*/ 	.short	0x0002
        /*0022*/ 	.short	0x0010
        /*0024*/ 	.byte	0x00, 0xf4, 0x21, 0x00


	//----- nvinfo : EIATTR_KPARAM_INFO
	.align		4
.L_14:
        /*0028*/ 	.byte	0x04, 0x17
        /*002a*/ 	.short	(.L_16 - .L_15)
.L_15:
        /*002c*/ 	.word	0x00000000
        /*0030*/ 	.short	0x0001
        /*0032*/ 	.short	0x0008
        /*0034*/ 	.byte	0x00, 0xf4, 0x21, 0x00


	//----- nvinfo : EIATTR_KPARAM_INFO
	.align		4
.L_16:
        /*0038*/ 	.byte	0x04, 0x17
        /*003a*/ 	.short	(.L_18 - .L_17)
.L_17:
        /*003c*/ 	.word	0x00000000
        /*0040*/ 	.short	0x0000
        /*0042*/ 	.short	0x0000
        /*0044*/ 	.byte	0x00, 0xf4, 0x21, 0x00


	//----- nvinfo : EIATTR_SPARSE_MMA_MASK
	.align		4
.L_18:
        /*0048*/ 	.byte	0x03, 0x50
        /*004a*/ 	.short	0x0000


	//----- nvinfo : EIATTR_MAXREG_COUNT
	.align		4
        /*004c*/ 	.byte	0x03, 0x1b
        /*004e*/ 	.short	0x00ff


	//----- nvinfo : EIATTR_COOP_GROUP_MASK_REGIDS
	.align		4
        /*0050*/ 	.byte	0x04, 0x29
        /*0052*/ 	.short	(.L_20 - .L_19)


	//   ....[0]....
.L_19:
        /*0054*/ 	.word	0xffffffff


	//   ....[1]....
        /*0058*/ 	.word	0xffffffff


	//   ....[2]....
        /*005c*/ 	.word	0xffffffff


	//   ....[3]....
        /*0060*/ 	.word	0xffffffff


	//   ....[4]....
        /*0064*/ 	.word	0xffffffff


	//   ....[5]....
        /*0068*/ 	.word	0xffffffff


	//----- nvinfo : EIATTR_COOP_GROUP_INSTR_OFFSETS
	.align		4
.L_20:
        /*006c*/ 	.byte	0x04, 0x28
        /*006e*/ 	.short	(.L_22 - .L_21)


	//   ....[0]....
.L_21:
        /*0070*/ 	.word	0x00001610


	//   ....[1]....
        /*0074*/ 	.word	0x00001630


	//   ....[2]....
        /*0078*/ 	.word	0x00001660


	//   ....[3]....
        /*007c*/ 	.word	0x00001690


	//   ....[4]....
        /*0080*/ 	.word	0x000016c0


	//   ....[5]....
        /*0084*/ 	.word	0x00001740


	//----- nvinfo : EIATTR_EXIT_INSTR_OFFSETS
	.align		4
.L_22:
        /*0088*/ 	.byte	0x04, 0x1c
        /*008a*/ 	.short	(.L_24 - .L_23)


	//   ....[0]....
.L_23:
        /*008c*/ 	.word	0x000017b0


	//   ....[1]....
        /*0090*/ 	.word	0x000017f0


	//----- nvinfo : EIATTR_REQNTID
	.align		4
.L_24:
        /*0094*/ 	.byte	0x04, 0x10
        /*0096*/ 	.short	(.L_26 - .L_25)
.L_25:
        /*0098*/ 	.word	0x00000040
        /*009c*/ 	.word	0x00000001
        /*00a0*/ 	.word	0x00000001


	//----- nvinfo : EIATTR_CRS_STACK_SIZE
	.align		4
.L_26:
        /*00a4*/ 	.byte	0x04, 0x1e
        /*00a6*/ 	.short	(.L_28 - .L_27)
.L_27:
        /*00a8*/ 	.word	0x00000000


	//----- nvinfo : EIATTR_CBANK_PARAM_SIZE
	.align		4
.L_28:
        /*00ac*/ 	.byte	0x03, 0x19
        /*00ae*/ 	.short	0x001c


	//----- nvinfo : EIATTR_PARAM_CBANK
	.align		4
        /*00b0*/ 	.byte	0x04, 0x0a
        /*00b2*/ 	.short	(.L_30 - .L_29)
	.align		4
.L_29:
        /*00b4*/ 	.word	index@(.nv.constant0.triton_per_fused_add_div_log_sigmoid_forward_mean_mul_neg_rsub_sum_0)
        /*00b8*/ 	.short	0x0210
        /*00ba*/ 	.short	0x001c


	//----- nvinfo : EIATTR_SW_WAR
	.align		4
.L_30:
        /*00bc*/ 	.byte	0x04, 0x36
        /*00be*/ 	.short	(.L_32 - .L_31)
.L_31:
        /*00c0*/ 	.word	0x00000008
.L_32:


//--------------------- .nv.callgraph             --------------------------
	.section	.nv.callgraph,"",@"SHT_CUDA_CALLGRAPH"
	.align	4
	.sectionentsize	8
	.align		4
        /*0000*/ 	.word	0x00000000
	.align		4
        /*0004*/ 	.word	0xffffffff
	.align		4
        /*0008*/ 	.word	0x00000000
	.align		4
        /*000c*/ 	.word	0xfffffffe
	.align		4
        /*0010*/ 	.word	0x00000000
	.align		4
        /*0014*/ 	.word	0xfffffffd
	.align		4
        /*0018*/ 	.word	0x00000000
	.align		4
        /*001c*/ 	.word	0xfffffffc


//--------------------- .nv.constant4             --------------------------
	.section	.nv.constant4,"a",@progbits
	.align	8
	.align		8
.nv.constant4:
        /*0000*/ 	.dword	_$_str


//--------------------- .text.triton_per_fused_add_div_log_sigmoid_forward_mean_mul_neg_rsub_sum_0 --------------------------
	.section	.text.triton_per_fused_add_div_log_sigmoid_forward_mean_mul_neg_rsub_sum_0,"ax",@progbits
	.sectionflags	@"SHF_BARRIERS=1"
	.align	128
        .global         triton_per_fused_add_div_log_sigmoid_forward_mean_mul_neg_rsub_sum_0
        .type           triton_per_fused_add_div_log_sigmoid_forward_mean_mul_neg_rsub_sum_0,@function
        .size           triton_per_fused_add_div_log_sigmoid_forward_mean_mul_neg_rsub_sum_0,(.L_x_17 - triton_per_fused_add_div_log_sigmoid_forward_mean_mul_neg_rsub_sum_0)
        .other          triton_per_fused_add_div_log_sigmoid_forward_mean_mul_neg_rsub_sum_0,@"STO_CUDA_ENTRY STV_DEFAULT"
triton_per_fused_add_div_log_sigmoid_forward_mean_mul_neg_rsub_sum_0:
.text.triton_per_fused_add_div_log_sigmoid_forward_mean_mul_neg_rsub_sum_0:
[----:B------:R-:W0:Y:S02]  /*0000*/  LDC R1, c[0x0][0x28] ;  /* 0x00000a00ff017b82 */ /* 0x000e240000000800 */
[----:B------:R-:W1:Y:S01]  /*0010*/  S2R R22, SR_TID.X ;  /* 0x0000000000167919 */ /* 0x000e620000002100 */
[----:B------:R-:W2:Y:S01]  /*0020*/  LDC.64 R12, c[0x0][0x220] ;  /* 0x00008800ff0c7b82 */ /* 0x000ea20000000a00 */
[----:B------:R-:W-:-:S07]  /*0030*/  ULDC.64 UR6, c[0x0][0x208] ;  /* 0x0000820000067ab9 */ /* 0x000fce0000000a00 */
[----:B------:R-:W3:Y:S01]  /*0040*/  LDC.64 R10, c[0x0][0x218] ;  /* 0x00008600ff0a7b82 */ /* 0x000ee20000000a00 */
[----:B-1----:R-:W-:-:S04]  /*0050*/  SHF.L.U32 R0, R22, 0x2, RZ ;  /* 0x0000000216007819 */ /* 0x002fc800000006ff */
[----:B------:R-:W-:-:S05]  /*0060*/  LOP3.LUT R3, R0, 0xfc, RZ, 0xc0, !PT ;  /* 0x000000fc00037812 */ /* 0x000fca00078ec0ff */
[----:B--2---:R-:W-:-:S05]  /*0070*/  IMAD.WIDE.U32 R12, R3, 0x4, R12 ;  /* 0x00000004030c7825 */ /* 0x004fca00078e000c */
[----:B------:R-:W2:Y:S04]  /*0080*/  LDG.E.EL R8, desc[UR6][R12.64] ;  /* 0x000000060c087981 */ /* 0x000ea8000c2e1900 */
[----:B------:R-:W4:Y:S04]  /*0090*/  LDG.E.EL R7, desc[UR6][R12.64+0x4] ;  /* 0x000004060c077981 */ /* 0x000f28000c2e1900 */
[----:B------:R-:W4:Y:S01]  /*00a0*/  LDG.E.EL R6, desc[UR6][R12.64+0x8] ;  /* 0x000008060c067981 */ /* 0x000f22000c2e1900 */
[----:B---3--:R-:W-:-:S03]  /*00b0*/  IMAD.WIDE.U32 R10, R3, 0x4, R10 ;  /* 0x00000004030a7825 */ /* 0x008fc600078e000a */
[----:B------:R4:W5:Y:S04]  /*00c0*/  LDG.E.EL R5, desc[UR6][R12.64+0xc] ;  /* 0x00000c060c057981 */ /* 0x000968000c2e1900 */
[----:B------:R-:W5:Y:S04]  /*00d0*/  LDG.E.EL R4, desc[UR6][R10.64] ;  /* 0x000000060a047981 */ /* 0x000f68000c2e1900 */
[----:B------:R-:W5:Y:S04]  /*00e0*/  LDG.E.EL R3, desc[UR6][R10.64+0x4] ;  /* 0x000004060a037981 */ /* 0x000f68000c2e1900 */
[----:B------:R-:W5:Y:S04]  /*00f0*/  LDG.E.EL R2, desc[UR6][R10.64+0x8] ;  /* 0x000008060a027981 */ /* 0x000f68000c2e1900 */
[----:B------:R1:W5:Y:S01]  /*0100*/  LDG.E.EL R0, desc[UR6][R10.64+0xc] ;  /* 0x00000c060a007981 */ /* 0x000362000c2e1900 */
[----:B------:R-:W-:Y:S01]  /*0110*/  BSSY B0, `(.L_x_0) ;  /* 0x000005c000007945 */ /* 0x000fe20003800000 */
[--C-:B--2---:R-:W-:Y:S01]  /*0120*/  FADD R9, RZ, -|R8|.reuse ;  /* 0xc0000008ff097221 */ /* 0x104fe20000000000 */
[----:B------:R-:W-:-:S03]  /*0130*/  FADD R14, RZ, -R8 ;  /* 0x80000008ff0e7221 */ /* 0x000fc60000000000 */
[----:B------:R-:W-:Y:S01]  /*0140*/  FMUL R9, R9, 1.4426950216293334961 ;  /* 0x3fb8aa3b09097820 */ /* 0x000fe20000400000 */
[----:B------:R-:W-:Y:S01]  /*0150*/  FADD R14, RZ, -|R14| ;  /* 0xc000000eff0e7221 */ /* 0x000fe20000000000 */
[----:B----4-:R-:W-:-:S03]  /*0160*/  FADD R12, RZ, -|R7| ;  /* 0xc0000007ff0c7221 */ /* 0x010fc60000000000 */
[----:B------:R-:W-:Y:S01]  /*0170*/  FSETP.GEU.AND P0, PT, R9, -126, PT ;  /* 0xc2fc00000900780b */ /* 0x000fe20003f0e000 */
[----:B------:R-:W-:Y:S01]  /*0180*/  FMUL R14, R14, 1.4426950216293334961 ;  /* 0x3fb8aa3b0e0e7820 */ /* 0x000fe20000400000 */
[----:B------:R-:W-:-:S04]  /*0190*/  FMUL R12, R12, 1.4426950216293334961 ;  /* 0x3fb8aa3b0c0c7820 */ /* 0x000fc80000400000 */
[----:B------:R-:W-:-:S07]  /*01a0*/  FSETP.GEU.AND P1, PT, R14, -126, PT ;  /* 0xc2fc00000e00780b */ /* 0x000fce0003f2e000 */
[----:B------:R-:W-:-:S04]  /*01b0*/  @!P0 FMUL R9, R9, 0.5 ;  /* 0x3f00000009098820 */ /* 0x000fc80000400000 */
[----:B------:R2:W3:Y:S02]  /*01c0*/  MUFU.EX2 R16, R9 ;  /* 0x0000000900107308 */ /* 0x0004e40000000800 */
[----:B------:R-:W-:-:S06]  /*01d0*/  @!P1 FMUL R14, R14, 0.5 ;  /* 0x3f0000000e0e9820 */ /* 0x000fcc0000400000 */
[----:B------:R-:W4:Y:S01]  /*01e0*/  MUFU.EX2 R17, R14 ;  /* 0x0000000e00117308 */ /* 0x000f220000000800 */
[----:B--2---:R-:W-:Y:S01]  /*01f0*/  HFMA2.MMA R9, -RZ, RZ, 1.625, 0 ;  /* 0x3e800000ff097435 */ /* 0x004fe200000001ff */
[----:B---3--:R-:W-:Y:S01]  /*0200*/  @!P0 FMUL R16, R16, R16 ;  /* 0x0000001010108220 */ /* 0x008fe20000400000 */
[----:B------:R-:W-:-:S03]  /*0210*/  FSETP.GEU.AND P0, PT, R12, -126, PT ;  /* 0xc2fc00000c00780b */ /* 0x000fc60003f0e000 */
[----:B-1----:R-:W-:Y:S01]  /*0220*/  FADD.FTZ.RZ R10, R16, 1 ;  /* 0x3f800000100a7421 */ /* 0x002fe2000001c000 */
[----:B----4-:R-:W-:-:S04]  /*0230*/  @!P1 FMUL R17, R17, R17 ;  /* 0x0000001111119220 */ /* 0x010fc80000400000 */
[----:B------:R-:W-:Y:S01]  /*0240*/  IADD3 R10, R10, -0x3f400000, RZ ;  /* 0xc0c000000a0a7810 */ /* 0x000fe20007ffe0ff */
[----:B------:R-:W-:-:S03]  /*0250*/  FADD.FTZ.RZ R11, R17, 1 ;  /* 0x3f800000110b7421 */ /* 0x000fc6000001c000 */
[----:B------:R-:W-:Y:S01]  /*0260*/  LOP3.LUT R19, R10, 0xff800000, RZ, 0xc0, !PT ;  /* 0xff8000000a137812 */ /* 0x000fe200078ec0ff */
[----:B------:R-:W-:-:S03]  /*0270*/  @!P0 FMUL R12, R12, 0.5 ;  /* 0x3f0000000c0c8820 */ /* 0x000fc60000400000 */
[----:B------:R-:W-:Y:S02]  /*0280*/  IADD3 R10, -R19, 0x40800000, RZ ;  /* 0x40800000130a7810 */ /* 0x000fe40007ffe1ff */
[----:B------:R-:W-:Y:S02]  /*0290*/  IADD3 R11, R11, -0x3f400000, RZ ;  /* 0xc0c000000b0b7810 */ /* 0x000fe40007ffe0ff */
[----:B------:R-:W-:Y:S01]  /*02a0*/  IADD3 R21, R16, -R19, RZ ;  /* 0x8000001310157210 */ /* 0x000fe20007ffe0ff */
[-C--:B------:R-:W-:Y:S01]  /*02b0*/  FFMA.FTZ R10, R10, R9.reuse, -1 ;  /* 0xbf8000000a0a7423 */ /* 0x080fe20000010009 */
[----:B------:R-:W-:Y:S01]  /*02c0*/  LOP3.LUT R18, R11, 0xff800000, RZ, 0xc0, !PT ;  /* 0xff8000000b127812 */ /* 0x000fe200078ec0ff */
[----:B------:R-:W-:Y:S01]  /*02d0*/  FADD R11, RZ, -R7 ;  /* 0x80000007ff0b7221 */ /* 0x000fe20000000000 */
[----:B------:R-:W-:Y:S01]  /*02e0*/  I2FP.F32.S32 R19, R19 ;  /* 0x0000001300137245 */ /* 0x000fe20000201400 */
[----:B------:R-:W-:Y:S01]  /*02f0*/  FADD R21, R21, R10 ;  /* 0x0000000a15157221 */ /* 0x000fe20000000000 */
[----:B------:R-:W-:Y:S01]  /*0300*/  IADD3 R14, -R18, 0x40800000, RZ ;  /* 0x40800000120e7810 */ /* 0x000fe20007ffe1ff */
[----:B------:R-:W-:Y:S01]  /*0310*/  FADD R15, RZ, -|R11| ;  /* 0xc000000bff0f7221 */ /* 0x000fe20000000000 */
[----:B------:R-:W-:Y:S01]  /*0320*/  MOV R10, 0x3d39bf78 ;  /* 0x3d39bf78000a7802 */ /* 0x000fe20000000f00 */
[----:B------:R-:W-:Y:S01]  /*0330*/  FMUL R19, R19, 1.1920928955078125e-07 ;  /* 0x3400000013137820 */ /* 0x000fe20000400000 */
[----:B------:R-:W-:Y:S01]  /*0340*/  IADD3 R13, R17, -R18, RZ ;  /* 0x80000012110d7210 */ /* 0x000fe20007ffe0ff */
[----:B------:R-:W-:Y:S01]  /*0350*/  FFMA.FTZ R20, R14, R9, -1 ;  /* 0xbf8000000e147423 */ /* 0x000fe20000010009 */
[----:B------:R-:W-:Y:S01]  /*0360*/  I2FP.F32.S32 R18, R18 ;  /* 0x0000001200127245 */ /* 0x000fe20000201400 */
[----:B------:R-:W-:-:S02]  /*0370*/  FFMA.FTZ R14, R21, -R10, 0.10546888411045074463 ;  /* 0x3dd80012150e7423 */ /* 0x000fc4000001080a */
[----:B------:R-:W-:Y:S02]  /*0380*/  FADD R13, R13, R20 ;  /* 0x000000140d0d7221 */ /* 0x000fe40000000000 */
[----:B------:R-:W-:Y:S01]  /*0390*/  FFMA.FTZ R20, R21, R14, -0.13229703903198242188 ;  /* 0xbe0778e015147423 */ /* 0x000fe2000001000e */
[----:B------:R-:W-:Y:S01]  /*03a0*/  FMUL R14, R15, 1.4426950216293334961 ;  /* 0x3fb8aa3b0f0e7820 */ /* 0x000fe20000400000 */
[----:B------:R-:W-:Y:S01]  /*03b0*/  FFMA.FTZ R24, R13, -R10, 0.10546888411045074463 ;  /* 0x3dd800120d187423 */ /* 0x000fe2000001080a */
[----:B------:R-:W1:Y:S01]  /*03c0*/  MUFU.EX2 R15, R12 ;  /* 0x0000000c000f7308 */ /* 0x000e620000000800 */
[----:B------:R-:W-:Y:S01]  /*03d0*/  FFMA.FTZ R20, R21, R20, 0.14491446316242218018 ;  /* 0x3e14647515147423 */ /* 0x000fe20000010014 */
[----:B------:R-:W-:Y:S01]  /*03e0*/  FMUL R18, R18, 1.1920928955078125e-07 ;  /* 0x3400000012127820 */ /* 0x000fe20000400000 */
[----:B------:R-:W-:Y:S01]  /*03f0*/  FSETP.GEU.AND P1, PT, R14, -126, PT ;  /* 0xc2fc00000e00780b */ /* 0x000fe20003f2e000 */
[----:B------:R-:W-:Y:S01]  /*0400*/  FFMA.FTZ R24, R13, R24, -0.13229703903198242188 ;  /* 0xbe0778e00d187423 */ /* 0x000fe20000010018 */
[----:B------:R-:W-:-:S03]  /*0410*/  FFMA.FTZ R20, R21, R20, -0.16641564667224884033 ;  /* 0xbe2a68dd15147423 */ /* 0x000fc60000010014 */
[----:B------:R-:W-:Y:S01]  /*0420*/  FFMA.FTZ R24, R13, R24, 0.14491446316242218018 ;  /* 0x3e1464750d187423 */ /* 0x000fe20000010018 */
[----:B------:R-:W-:-:S03]  /*0430*/  FFMA.FTZ R20, R21, R20, 0.19988867640495300293 ;  /* 0x3e4caf9e15147423 */ /* 0x000fc60000010014 */
[----:B------:R-:W-:Y:S01]  /*0440*/  FFMA.FTZ R24, R13, R24, -0.16641564667224884033 ;  /* 0xbe2a68dd0d187423 */ /* 0x000fe20000010018 */
[----:B------:R-:W-:Y:S01]  /*0450*/  FFMA.FTZ R20, R21, R20, -0.25000196695327758789 ;  /* 0xbe80004215147423 */ /* 0x000fe20000010014 */
[----:B-1----:R-:W-:Y:S02]  /*0460*/  @!P0 FMUL R15, R15, R15 ;  /* 0x0000000f0f0f8220 */ /* 0x002fe40000400000 */
[----:B------:R-:W-:Y:S01]  /*0470*/  @!P1 FMUL R14, R14, 0.5 ;  /* 0x3f0000000e0e9820 */ /* 0x000fe20000400000 */
[----:B------:R-:W-:Y:S01]  /*0480*/  FFMA.FTZ R20, R21, R20, 0.33333510160446166992 ;  /* 0x3eaaaae615147423 */ /* 0x000fe20000010014 */
[----:B------:R-:W-:Y:S01]  /*0490*/  FFMA.FTZ R24, R13, R24, 0.19988867640495300293 ;  /* 0x3e4caf9e0d187423 */ /* 0x000fe20000010018 */
[----:B------:R-:W-:Y:S02]  /*04a0*/  FADD.FTZ.RZ R12, R15, 1 ;  /* 0x3f8000000f0c7421 */ /* 0x000fe4000001c000 */
[----:B------:R-:W-:Y:S01]  /*04b0*/  FFMA.FTZ R20, R21, R20, -0.5 ;  /* 0xbf00000015147423 */ /* 0x000fe20000010014 */
[----:B------:R-:W1:Y:S01]  /*04c0*/  MUFU.EX2 R14, R14 ;  /* 0x0000000e000e7308 */ /* 0x000e620000000800 */
[----:B------:R-:W-:Y:S01]  /*04d0*/  FFMA.FTZ R24, R13, R24, -0.25000196695327758789 ;  /* 0xbe8000420d187423 */ /* 0x000fe20000010018 */
[----:B------:R-:W-:Y:S01]  /*04e0*/  IADD3 R23, R12, -0x3f400000, RZ ;  /* 0xc0c000000c177810 */ /* 0x000fe20007ffe0ff */
[----:B------:R-:W-:-:S02]  /*04f0*/  FMUL R20, R21, R20 ;  /* 0x0000001415147220 */ /* 0x000fc40000400000 */
[----:B------:R-:W-:Y:S02]  /*0500*/  FFMA.FTZ R24, R13, R24, 0.33333510160446166992 ;  /* 0x3eaaaae60d187423 */ /* 0x000fe40000010018 */
[----:B------:R-:W-:Y:S01]  /*0510*/  FFMA.FTZ R12, R21, R20, R21 ;  /* 0x00000014150c7223 */ /* 0x000fe20000010015 */
[----:B------:R-:W-:Y:S01]  /*0520*/  LOP3.LUT R20, R23, 0xff800000, RZ, 0xc0, !PT ;  /* 0xff80000017147812 */ /* 0x000fe200078ec0ff */
[----:B------:R-:W-:Y:S01]  /*0530*/  FFMA.FTZ R24, R13, R24, -0.5 ;  /* 0xbf0000000d187423 */ /* 0x000fe20000010018 */
[----:B------:R-:W-:Y:S01]  /*0540*/  FADD R21, RZ, -|R6| ;  /* 0xc0000006ff157221 */ /* 0x000fe20000000000 */
[----:B------:R-:W-:Y:S01]  /*0550*/  FFMA.FTZ R12, R19, 0.69314718246459960938, R12 ;  /* 0x3f317218130c7823 */ /* 0x000fe2000001000c */
[----:B------:R-:W-:Y:S01]  /*0560*/  IADD3 R26, -R20, 0x40800000, RZ ;  /* 0x40800000141a7810 */ /* 0x000fe20007ffe1ff */
[C---:B------:R-:W-:Y:S01]  /*0570*/  FMUL R24, R13.reuse, R24 ;  /* 0x000000180d187220 */ /* 0x040fe20000400000 */
[----:B------:R-:W-:Y:S01]  /*0580*/  IADD3 R23, R15, -R20, RZ ;  /* 0x800000140f177210 */ /* 0x000fe20007ffe0ff */
[----:B-1----:R-:W-:Y:S01]  /*0590*/  @!P1 FMUL R14, R14, R14 ;  /* 0x0000000e0e0e9220 */ /* 0x002fe20000400000 */
[----:B------:R-:W-:Y:S01]  /*05a0*/  ISETP.GE.U32.AND P1, PT, R16, 0x7f800000, PT ;  /* 0x7f8000001000780c */ /* 0x000fe20003f26070 */
[----:B------:R-:W-:Y:S01]  /*05b0*/  FFMA.FTZ R26, R26, R9, -1 ;  /* 0xbf8000001a1a7423 */ /* 0x000fe20000010009 */
[----:B------:R-:W-:Y:S01]  /*05c0*/  FFMA.FTZ R13, R13, R24, R13 ;  /* 0x000000180d0d7223 */ /* 0x000fe2000001000d */
[----:B------:R-:W-:Y:S01]  /*05d0*/  FADD.FTZ.RZ R19, R14, 1 ;  /* 0x3f8000000e137421 */ /* 0x000fe2000001c000 */
[----:B------:R-:W-:Y:S01]  /*05e0*/  FMUL R21, R21, 1.4426950216293334961 ;  /* 0x3fb8aa3b15157820 */ /* 0x000fe20000400000 */
[----:B------:R-:W-:Y:S01]  /*05f0*/  FADD R23, R23, R26 ;  /* 0x0000001a17177221 */ /* 0x000fe20000000000 */
[----:B------:R-:W-:-:S02]  /*0600*/  FFMA.FTZ R13, R18, 0.69314718246459960938, R13 ;  /* 0x3f317218120d7823 */ /* 0x000fc4000001000d */
[----:B------:R-:W-:Y:S01]  /*0610*/  IADD3 R19, R19, -0x3f400000, RZ ;  /* 0xc0c0000013137810 */ /* 0x000fe20007ffe0ff */
[----:B------:R-:W-:Y:S01]  /*0620*/  FFMA.FTZ R24, R23, -R10, 0.10546888411045074463 ;  /* 0x3dd8001217187423 */ /* 0x000fe2000001080a */
[----:B------:R-:W-:Y:S02]  /*0630*/  FSETP.GEU.AND P0, PT, R21, -126, PT ;  /* 0xc2fc00001500780b */ /* 0x000fe40003f0e000 */
[----:B------:R-:W-:Y:S01]  /*0640*/  LOP3.LUT R19, R19, 0xff800000, RZ, 0xc0, !PT ;  /* 0xff80000013137812 */ /* 0x000fe200078ec0ff */
[----:B------:R-:W-:-:S04]  /*0650*/  FFMA.FTZ R24, R23, R24, -0.13229703903198242188 ;  /* 0xbe0778e017187423 */ /* 0x000fc80000010018 */
[----:B------:R-:W-:Y:S01]  /*0660*/  FFMA.FTZ R24, R23, R24, 0.14491446316242218018 ;  /* 0x3e14647517187423 */ /* 0x000fe20000010018 */
[----:B------:R-:W-:Y:S06]  /*0670*/  @!P1 BRA `(.L_x_1) ;  /* 0x0000000000149947 */ /* 0x000fec0003800000 */
[----:B------:R-:W-:-:S13]  /*0680*/  ISETP.GE.AND P1, PT, R16, -0x407fffff, PT ;  /* 0xbf8000011000780c */ /* 0x000fda0003f26270 */
[----:B------:R-:W-:-:S05]  /*0690*/  @P1 MOV R25, 0x7f800000 ;  /* 0x7f80000000191802 */ /* 0x000fca0000000f00 */
[C---:B------:R-:W-:Y:S01]  /*06a0*/  @P1 FFMA.FTZ R12, R16.reuse, R25, +INF ;  /* 0x7f800000100c1423 */ /* 0x040fe20000010019 */
[----:B------:R-:W-:-:S04]  /*06b0*/  FSETP.NEU.AND P1, PT, R16, RZ, PT ;  /* 0x000000ff1000720b */ /* 0x000fc80003f2d000 */
[----:B------:R-:W-:-:S09]  /*06c0*/  FSEL R12, R12, -RZ, P1 ;  /* 0x800000ff0c0c7208 */ /* 0x000fd20000800000 */
.L_x_1:
[----:B------:R-:W-:Y:S05]  /*06d0*/  BSYNC B0 ;  /* 0x0000000000007941 */ /* 0x000fea0003800000 */
.L_x_0:
[----:B------:R-:W-:Y:S01]  /*06e0*/  IADD3 R16, -R19, 0x40800000, RZ ;  /* 0x4080000013107810 */ /* 0x000fe20007ffe1ff */
[----:B------:R-:W-:Y:S01]  /*06f0*/  FFMA.FTZ R24, R23, R24, -0.16641564667224884033 ;  /* 0xbe2a68dd17187423 */ /* 0x000fe20000010018 */
[----:B------:R-:W-:Y:S01]  /*0700*/  IADD3 R25, R14, -R19, RZ ;  /* 0x800000130e197210 */ /* 0x000fe20007ffe0ff */
[----:B------:R-:W-:Y:S01]  /*0710*/  @!P0 FMUL R21, R21, 0.5 ;  /* 0x3f00000015158820 */ /* 0x000fe20000400000 */
[----:B------:R-:W-:Y:S01]  /*0720*/  ISETP.GE.U32.AND P1, PT, R17, 0x7f800000, PT ;  /* 0x7f8000001100780c */ /* 0x000fe20003f26070 */
[----:B------:R-:W-:Y:S01]  /*0730*/  FFMA.FTZ R16, R16, R9, -1 ;  /* 0xbf80000010107423 */ /* 0x000fe20000010009 */
[----:B------:R-:W-:Y:S01]  /*0740*/  FFMA.FTZ R24, R23, R24, 0.19988867640495300293 ;  /* 0x3e4caf9e17187423 */ /* 0x000fe20000010018 */
[----:B------:R-:W-:Y:S01]  /*0750*/  BSSY B0, `(.L_x_2) ;  /* 0x0000011000007945 */ /* 0x000fe20003800000 */
[----:B------:R-:W-:Y:S01]  /*0760*/  I2FP.F32.S32 R20, R20 ;  /* 0x0000001400147245 */ /* 0x000fe20000201400 */
[----:B------:R-:W-:Y:S01]  /*0770*/  FADD R25, R25, R16 ;  /* 0x0000001019197221 */ /* 0x000fe20000000000 */
[----:B------:R-:W-:Y:S01]  /*0780*/  FFMA.FTZ R24, R23, R24, -0.25000196695327758789 ;  /* 0xbe80004217187423 */ /* 0x000fe20000010018 */
[----:B------:R1:W2:Y:S02]  /*0790*/  MUFU.EX2 R16, R21 ;  /* 0x0000001500107308 */ /* 0x0002a40000000800 */
[----:B------:R-:W-:Y:S01]  /*07a0*/  FFMA.FTZ R18, R25, -R10, 0.10546888411045074463 ;  /* 0x3dd8001219127423 */ /* 0x000fe2000001080a */
[----:B------:R-:W-:-:S03]  /*07b0*/  FFMA.FTZ R24, R23, R24, 0.33333510160446166992 ;  /* 0x3eaaaae617187423 */ /* 0x000fc60000010018 */
[----:B------:R-:W-:Y:S01]  /*07c0*/  FFMA.FTZ R18, R25, R18, -0.13229703903198242188 ;  /* 0xbe0778e019127423 */ /* 0x000fe20000010012 */
[----:B------:R-:W-:-:S03]  /*07d0*/  FFMA.FTZ R24, R23, R24, -0.5 ;  /* 0xbf00000017187423 */ /* 0x000fc60000010018 */
[----:B------:R-:W-:Y:S01]  /*07e0*/  FFMA.FTZ R18, R25, R18, 0.14491446316242218018 ;  /* 0x3e14647519127423 */ /* 0x000fe20000010012 */
[----:B------:R-:W-:Y:S01]  /*07f0*/  FMUL R24, R23, R24 ;  /* 0x0000001817187220 */ /* 0x000fe20000400000 */
[----:B-1----:R-:W-:Y:S06]  /*0800*/  @!P1 BRA `(.L_x_3) ;  /* 0x0000000000149947 */ /* 0x002fec0003800000 */
[----:B------:R-:W-:-:S13]  /*0810*/  ISETP.GE.AND P1, PT, R17, -0x407fffff, PT ;  /* 0xbf8000011100780c */ /* 0x000fda0003f26270 */
[----:B------:R-:W-:-:S05]  /*0820*/  @P1 MOV R26, 0x7f800000 ;  /* 0x7f800000001a1802 */ /* 0x000fca0000000f00 */
[C---:B------:R-:W-:Y:S01]  /*0830*/  @P1 FFMA.FTZ R13, R17.reuse, R26, +INF ;  /* 0x7f800000110d1423 */ /* 0x040fe2000001001a */
[----:B------:R-:W-:-:S04]  /*0840*/  FSETP.NEU.AND P1, PT, R17, RZ, PT ;  /* 0x000000ff1100720b */ /* 0x000fc80003f2d000 */
[----:B------:R-:W-:-:S09]  /*0850*/  FSEL R13, R13, -RZ, P1 ;  /* 0x800000ff0d0d7208 */ /* 0x000fd20000800000 */
.L_x_3:
[----:B------:R-:W-:Y:S05]  /*0860*/  BSYNC B0 ;  /* 0x0000000000007941 */ /* 0x000fea0003800000 */
.L_x_2:
[----:B------:R-:W-:Y:S01]  /*0870*/  FFMA.FTZ R18, R25, R18, -0.16641564667224884033 ;  /* 0xbe2a68dd19127423 */ /* 0x000fe20000010012 */
[----:B------:R-:W-:Y:S01]  /*0880*/  FFMA.FTZ R23, R23, R24, R23 ;  /* 0x0000001817177223 */ /* 0x000fe20000010017 */
[----:B------:R-:W-:Y:S01]  /*0890*/  FMUL R20, R20, 1.1920928955078125e-07 ;  /* 0x3400000014147820 */ /* 0x000fe20000400000 */
[----:B------:R-:W-:Y:S01]  /*08a0*/  FADD R17, RZ, -R6 ;  /* 0x80000006ff117221 */ /* 0x000fe20000000000 */
[C---:B------:R-:W-:Y:S01]  /*08b0*/  FFMA.FTZ R24, R25.reuse, R18, 0.19988867640495300293 ;  /* 0x3e4caf9e19187423 */ /* 0x040fe20000010012 */
[----:B--2---:R-:W-:Y:S01]  /*08c0*/  @!P0 FMUL R16, R16, R16 ;  /* 0x0000001010108220 */ /* 0x004fe20000400000 */
[----:B------:R-:W-:Y:S01]  /*08d0*/  FFMA.FTZ R18, R20, 0.69314718246459960938, R23 ;  /* 0x3f31721814127823 */ /* 0x000fe20000010017 */
[----:B------:R-:W-:Y:S01]  /*08e0*/  FADD R20, RZ, -|R17| ;  /* 0xc0000011ff147221 */ /* 0x000fe20000000000 */
[----:B------:R-:W-:Y:S01]  /*08f0*/  FFMA.FTZ R24, R25, R24, -0.25000196695327758789 ;  /* 0xbe80004219187423 */ /* 0x000fe20000010018 */
[----:B------:R-:W-:Y:S01]  /*0900*/  FADD.FTZ.RZ R21, R16, 1 ;  /* 0x3f80000010157421 */ /* 0x000fe2000001c000 */
[----:B------:R-:W-:Y:S01]  /*0910*/  ISETP.GE.U32.AND P0, PT, R15, 0x7f800000, PT ;  /* 0x7f8000000f00780c */ /* 0x000fe20003f06070 */
[----:B------:R-:W-:Y:S01]  /*0920*/  FMUL R20, R20, 1.4426950216293334961 ;  /* 0x3fb8aa3b14147820 */ /* 0x000fe20000400000 */
[C---:B------:R-:W-:Y:S01]  /*0930*/  FFMA.FTZ R24, R25.reuse, R24, 0.33333510160446166992 ;  /* 0x3eaaaae619187423 */ /* 0x040fe20000010018 */
[----:B------:R-:W-:Y:S01]  /*0940*/  I2FP.F32.S32 R19, R19 ;  /* 0x0000001300137245 */ /* 0x000fe20000201400 */
[----:B------:R-:W-:Y:S01]  /*0950*/  BSSY B0, `(.L_x_4) ;  /* 0x0000018000007945 */ /* 0x000fe20003800000 */
[----:B------:R-:W-:Y:S01]  /*0960*/  IADD3 R21, R21, -0x3f400000, RZ ;  /* 0xc0c0000015157810 */ /* 0x000fe20007ffe0ff */
[----:B------:R-:W-:Y:S01]  /*0970*/  FFMA.FTZ R24, R25, R24, -0.5 ;  /* 0xbf00000019187423 */ /* 0x000fe20000010018 */
[----:B------:R-:W-:-:S02]  /*0980*/  FSETP.GEU.AND P1, PT, R20, -126, PT ;  /* 0xc2fc00001400780b */ /* 0x000fc40003f2e000 */
[----:B------:R-:W-:Y:S01]  /*0990*/  LOP3.LUT R21, R21, 0xff800000, RZ, 0xc0, !PT ;  /* 0xff80000015157812 */ /* 0x000fe200078ec0ff */
[----:B------:R-:W-:-:S03]  /*09a0*/  FMUL R24, R25, R24 ;  /* 0x0000001819187220 */ /* 0x000fc60000400000 */
[----:B------:R-:W-:Y:S01]  /*09b0*/  IADD3 R26, -R21, 0x40800000, RZ ;  /* 0x40800000151a7810 */ /* 0x000fe20007ffe1ff */
[----:B------:R-:W-:Y:S01]  /*09c0*/  FFMA.FTZ R25, R25, R24, R25 ;  /* 0x0000001819197223 */ /* 0x000fe20000010019 */
[----:B------:R-:W-:Y:S01]  /*09d0*/  IADD3 R23, R16, -R21, RZ ;  /* 0x8000001510177210 */ /* 0x000fe20007ffe0ff */
[----:B------:R-:W-:Y:S02]  /*09e0*/  FMUL R24, R19, 1.1920928955078125e-07 ;  /* 0x3400000013187820 */ /* 0x000fe40000400000 */
[----:B------:R-:W-:Y:S02]  /*09f0*/  FFMA.FTZ R26, R26, R9, -1 ;  /* 0xbf8000001a1a7423 */ /* 0x000fe40000010009 */
[----:B------:R-:W-:Y:S01]  /*0a00*/  @!P1 FMUL R20, R20, 0.5 ;  /* 0x3f00000014149820 */ /* 0x000fe20000400000 */
[----:B------:R-:W-:Y:S01]  /*0a10*/  FFMA.FTZ R19, R24, 0.69314718246459960938, R25 ;  /* 0x3f31721818137823 */ /* 0x000fe20000010019 */
[----:B------:R-:W-:-:S04]  /*0a20*/  FADD R23, R23, R26 ;  /* 0x0000001a17177221 */ /* 0x000fc80000000000 */
[----:B------:R-:W1:Y:S01]  /*0a30*/  MUFU.EX2 R20, R20 ;  /* 0x0000001400147308 */ /* 0x000e620000000800 */
[----:B------:R-:W-:-:S04]  /*0a40*/  FFMA.FTZ R26, R23, -R10, 0.10546888411045074463 ;  /* 0x3dd80012171a7423 */ /* 0x000fc8000001080a */
        /* <DEDUP_REMOVED lines=8> */
.L_x_5:
[----:B------:R-:W-:Y:S05]  /*0ad0*/  BSYNC B0 ;  /* 0x0000000000007941 */ /* 0x000fea0003800000 */
.L_x_4:
[C---:B------:R-:W-:Y:S01]  /*0ae0*/  FFMA.FTZ R26, R23.reuse, R26, -0.16641564667224884033 ;  /* 0xbe2a68dd171a7423 */ /* 0x040fe2000001001a */
[----:B------:R-:W-:Y:S01]  /*0af0*/  ISETP.GE.U32.AND P0, PT, R14, 0x7f800000, PT ;  /* 0x7f8000000e00780c */ /* 0x000fe20003f06070 */
[----:B-1----:R-:W-:Y:S01]  /*0b00*/  @!P1 FMUL R20, R20, R20 ;  /* 0x0000001414149220 */ /* 0x002fe20000400000 */
[----:B------:R-:W-:Y:S01]  /*0b10*/  BSSY B0, `(.L_x_6) ;  /* 0x000000e000007945 */ /* 0x000fe20003800000 */
[C---:B------:R-:W-:Y:S02]  /*0b20*/  FFMA.FTZ R26, R23.reuse, R26, 0.19988867640495300293 ;  /* 0x3e4caf9e171a7423 */ /* 0x040fe4000001001a */
[----:B------:R-:W-:Y:S02]  /*0b30*/  FADD.FTZ.RZ R15, R20, 1 ;  /* 0x3f800000140f7421 */ /* 0x000fe4000001c000 */
[----:B------:R-:W-:-:S03]  /*0b40*/  FFMA.FTZ R26, R23, R26, -0.25000196695327758789 ;  /* 0xbe800042171a7423 */ /* 0x000fc6000001001a */
[----:B------:R-:W-:Y:S01]  /*0b50*/  IADD3 R15, R15, -0x3f400000, RZ ;  /* 0xc0c000000f0f7810 */ /* 0x000fe20007ffe0ff */
[----:B------:R-:W-:-:S03]  /*0b60*/  FFMA.FTZ R26, R23, R26, 0.33333510160446166992 ;  /* 0x3eaaaae6171a7423 */ /* 0x000fc6000001001a */
[----:B------:R-:W-:Y:S01]  /*0b70*/  LOP3.LUT R25, R15, 0xff800000, RZ, 0xc0, !PT ;  /* 0xff8000000f197812 */ /* 0x000fe200078ec0ff */
[----:B------:R-:W-:Y:S01]  /*0b80*/  FFMA.FTZ R26, R23, R26, -0.5 ;  /* 0xbf000000171a7423 */ /* 0x000fe2000001001a */
[----:B------:R-:W-:Y:S06]  /*0b90*/  @!P0 BRA `(.L_x_7) ;  /* 0x0000000000148947 */ /* 0x000fec0003800000 */
[----:B------:R-:W-:-:S13]  /*0ba0*/  ISETP.GE.AND P0, PT, R14, -0x407fffff, PT ;  /* 0xbf8000010e00780c */ /* 0x000fda0003f06270 */
[----:B------:R-:W-:-:S05]  /*0bb0*/  @P0 MOV R15, 0x7f800000 ;  /* 0x7f800000000f0802 */ /* 0x000fca0000000f00 */
[C---:B------:R-:W-:Y:S01]  /*0bc0*/  @P0 FFMA.FTZ R19, R14.reuse, R15, +INF ;  /* 0x7f8000000e130423 */ /* 0x040fe2000001000f */
[----:B------:R-:W-:-:S04]  /*0bd0*/  FSETP.NEU.AND P0, PT, R14, RZ, PT ;  /* 0x000000ff0e00720b */ /* 0x000fc80003f0d000 */
[----:B------:R-:W-:-:S09]  /*0be0*/  FSEL R19, R19, -RZ, P0 ;  /* 0x800000ff13137208 */ /* 0x000fd20000000000 */
.L_x_7:
[----:B------:R-:W-:Y:S05]  /*0bf0*/  BSYNC B0 ;  /* 0x0000000000007941 */ /* 0x000fea0003800000 */
.L_x_6:
[C---:B------:R-:W-:Y:S01]  /*0c00*/  FMUL R26, R23.reuse, R26 ;  /* 0x0000001a171a7220 */ /* 0x040fe20000400000 */
[----:B------:R-:W-:Y:S01]  /*0c10*/  IADD3 R14, -R25, 0x40800000, RZ ;  /* 0x40800000190e7810 */ /* 0x000fe20007ffe1ff */
[----:B-----5:R-:W-:Y:S01]  /*0c20*/  FADD R24, RZ, -|R5| ;  /* 0xc0000005ff187221 */ /* 0x020fe20000000000 */
[----:B------:R-:W-:Y:S01]  /*0c30*/  I2FP.F32.S32 R21, R21 ;  /* 0x0000001500157245 */ /* 0x000fe20000201400 */
[----:B------:R-:W-:Y:S01]  /*0c40*/  FFMA.FTZ R15, R23, R26, R23 ;  /* 0x0000001a170f7223 */ /* 0x000fe20000010017 */
[----:B------:R-:W-:Y:S01]  /*0c50*/  IADD3 R23, R20, -R25, RZ ;  /* 0x8000001914177210 */ /* 0x000fe20007ffe0ff */
[----:B------:R-:W-:Y:S01]  /*0c60*/  FFMA.FTZ R14, R14, R9, -1 ;  /* 0xbf8000000e0e7423 */ /* 0x000fe20000010009 */
[----:B------:R-:W-:Y:S01]  /*0c70*/  FMUL R27, R24, 1.4426950216293334961 ;  /* 0x3fb8aa3b181b7820 */ /* 0x000fe20000400000 */
[----:B------:R-:W-:Y:S01]  /*0c80*/  I2FP.F32.S32 R25, R25 ;  /* 0x0000001900197245 */ /* 0x000fe20000201400 */
[----:B------:R-:W-:Y:S01]  /*0c90*/  BSSY B0, `(.L_x_8) ;  /* 0x000001f000007945 */ /* 0x000fe20003800000 */
[----:B------:R-:W-:Y:S01]  /*0ca0*/  FADD R23, R23, R14 ;  /* 0x0000000e17177221 */ /* 0x000fe20000000000 */
[----:B------:R-:W-:-:S02]  /*0cb0*/  ISETP.GE.U32.AND P1, PT, R20, 0x7f800000, PT ;  /* 0x7f8000001400780c */ /* 0x000fc40003f26070 */
[----:B------:R-:W-:Y:S01]  /*0cc0*/  FSETP.GEU.AND P0, PT, R27, -126, PT ;  /* 0xc2fc00001b00780b */ /* 0x000fe20003f0e000 */
[----:B------:R-:W-:Y:S01]  /*0cd0*/  FFMA.FTZ R14, R23, -R10, 0.10546888411045074463 ;  /* 0x3dd80012170e7423 */ /* 0x000fe2000001080a */
[----:B------:R-:W-:-:S03]  /*0ce0*/  FMUL R25, R25, 1.1920928955078125e-07 ;  /* 0x3400000019197820 */ /* 0x000fc60000400000 */
[----:B------:R-:W-:-:S04]  /*0cf0*/  FFMA.FTZ R14, R23, R14, -0.13229703903198242188 ;  /* 0xbe0778e0170e7423 */ /* 0x000fc8000001000e */
[----:B------:R-:W-:-:S04]  /*0d00*/  FFMA.FTZ R14, R23, R14, 0.14491446316242218018 ;  /* 0x3e146475170e7423 */ /* 0x000fc8000001000e */
[----:B------:R-:W-:Y:S01]  /*0d10*/  FFMA.FTZ R14, R23, R14, -0.16641564667224884033 ;  /* 0xbe2a68dd170e7423 */ /* 0x000fe2000001000e */
[----:B------:R-:W-:-:S03]  /*0d20*/  @!P0 FMUL R27, R27, 0.5 ;  /* 0x3f0000001b1b8820 */ /* 0x000fc60000400000 */
[C---:B------:R-:W-:Y:S02]  /*0d30*/  FFMA.FTZ R24, R23.reuse, R14, 0.19988867640495300293 ;  /* 0x3e4caf9e17187423 */ /* 0x040fe4000001000e */
[----:B------:R-:W1:Y:S02]  /*0d40*/  MUFU.EX2 R14, R27 ;  /* 0x0000001b000e7308 */ /* 0x000e640000000800 */
[----:B------:R-:W-:-:S04]  /*0d50*/  FFMA.FTZ R24, R23, R24, -0.25000196695327758789 ;  /* 0xbe80004217187423 */ /* 0x000fc80000010018 */
[----:B------:R-:W-:Y:S01]  /*0d60*/  FFMA.FTZ R26, R23, R24, 0.33333510160446166992 ;  /* 0x3eaaaae6171a7423 */ /* 0x000fe20000010018 */
[----:B------:R-:W-:-:S03]  /*0d70*/  FMUL R24, R21, 1.1920928955078125e-07 ;  /* 0x3400000015187820 */ /* 0x000fc60000400000 */
[----:B------:R-:W-:Y:S01]  /*0d80*/  FFMA.FTZ R26, R23, R26, -0.5 ;  /* 0xbf000000171a7423 */ /* 0x000fe2000001001a */
[----:B------:R-:W-:-:S03]  /*0d90*/  FFMA.FTZ R15, R24, 0.69314718246459960938, R15 ;  /* 0x3f317218180f7823 */ /* 0x000fc6000001000f */
[C---:B------:R-:W-:Y:S01]  /*0da0*/  FMUL R26, R23.reuse, R26 ;  /* 0x0000001a171a7220 */ /* 0x040fe20000400000 */
[----:B-1----:R-:W-:Y:S01]  /*0db0*/  @!P0 FMUL R14, R14, R14 ;  /* 0x0000000e0e0e8220 */ /* 0x002fe20000400000 */
[----:B------:R-:W-:Y:S02]  /*0dc0*/  ISETP.GE.U32.AND P0, PT, R16, 0x7f800000, PT ;  /* 0x7f8000001000780c */ /* 0x000fe40003f06070 */
[----:B------:R-:W-:Y:S01]  /*0dd0*/  FFMA.FTZ R26, R23, R26, R23 ;  /* 0x0000001a171a7223 */ /* 0x000fe20000010017 */
[----:B------:R-:W-:-:S05]  /*0de0*/  FADD.FTZ.RZ R21, R14, 1 ;  /* 0x3f8000000e157421 */ /* 0x000fca000001c000 */
[----:B------:R-:W-:Y:S01]  /*0df0*/  IADD3 R23, R21, -0x3f400000, RZ ;  /* 0xc0c0000015177810 */ /* 0x000fe20007ffe0ff */
[----:B------:R-:W-:-:S03]  /*0e00*/  FFMA.FTZ R21, R25, 0.69314718246459960938, R26 ;  /* 0x3f31721819157823 */ /* 0x000fc6000001001a */
[----:B------:R-:W-:Y:S01]  /*0e10*/  LOP3.LUT R23, R23, 0xff800000, RZ, 0xc0, !PT ;  /* 0xff80000017177812 */ /* 0x000fe200078ec0ff */
[----:B------:R-:W-:Y:S06]  /*0e20*/  @!P0 BRA `(.L_x_9) ;  /* 0x0000000000148947 */ /* 0x000fec0003800000 */
[----:B------:R-:W-:-:S13]  /*0e30*/  ISETP.GE.AND P0, PT, R16, -0x407fffff, PT ;  /* 0xbf8000011000780c */ /* 0x000fda0003f06270 */
[----:B------:R-:W-:-:S05]  /*0e40*/  @P0 MOV R25, 0x7f800000 ;  /* 0x7f80000000190802 */ /* 0x000fca0000000f00 */
[C---:B------:R-:W-:Y:S01]  /*0e50*/  @P0 FFMA.FTZ R15, R16.reuse, R25, +INF ;  /* 0x7f800000100f0423 */ /* 0x040fe20000010019 */
[----:B------:R-:W-:-:S04]  /*0e60*/  FSETP.NEU.AND P0, PT, R16, RZ, PT ;  /* 0x000000ff1000720b */ /* 0x000fc80003f0d000 */
[----:B------:R-:W-:-:S09]  /*0e70*/  FSEL R15, R15, -RZ, P0 ;  /* 0x800000ff0f0f7208 */ /* 0x000fd20000000000 */
.L_x_9:
[----:B------:R-:W-:Y:S05]  /*0e80*/  BSYNC B0 ;  /* 0x0000000000007941 */ /* 0x000fea0003800000 */
.L_x_8:
[----:B------:R-:W-:Y:S01]  /*0e90*/  BSSY B0, `(.L_x_10) ;  /* 0x0000009000007945 */ /* 0x000fe20003800000 */
[----:B------:R-:W-:Y:S01]  /*0ea0*/  FADD R16, RZ, -R5 ;  /* 0x80000005ff107221 */ /* 0x000fe20000000000 */
[----:B------:R-:W-:Y:S02]  /*0eb0*/  IADD3 R24, -R23, 0x40800000, RZ ;  /* 0x4080000017187810 */ /* 0x000fe40007ffe1ff */
[----:B------:R-:W-:Y:S05]  /*0ec0*/  @!P1 BRA `(.L_x_11) ;  /* 0x0000000000149947 */ /* 0x000fea0003800000 */
[----:B------:R-:W-:-:S13]  /*0ed0*/  ISETP.GE.AND P0, PT, R20, -0x407fffff, PT ;  /* 0xbf8000011400780c */ /* 0x000fda0003f06270 */
[----:B------:R-:W-:-:S05]  /*0ee0*/  @P0 MOV R25, 0x7f800000 ;  /* 0x7f80000000190802 */ /* 0x000fca0000000f00 */
[C---:B------:R-:W-:Y:S01]  /*0ef0*/  @P0 FFMA.FTZ R21, R20.reuse, R25, +INF ;  /* 0x7f80000014150423 */ /* 0x040fe20000010019 */
[----:B------:R-:W-:-:S04]  /*0f00*/  FSETP.NEU.AND P0, PT, R20, RZ, PT ;  /* 0x000000ff1400720b */ /* 0x000fc80003f0d000 */
[----:B------:R-:W-:-:S09]  /*0f10*/  FSEL R21, R21, -RZ, P0 ;  /* 0x800000ff15157208 */ /* 0x000fd20000000000 */
.L_x_11:
[----:B------:R-:W-:Y:S05]  /*0f20*/  BSYNC B0 ;  /* 0x0000000000007941 */ /* 0x000fea0003800000 */
.L_x_10:
[----:B------:R-:W-:Y:S01]  /*0f30*/  FFMA.FTZ R20, R24, R9, -1 ;  /* 0xbf80000018147423 */ /* 0x000fe20000010009 */
[----:B------:R-:W-:Y:S01]  /*0f40*/  IADD3 R25, R14, -R23, RZ ;  /* 0x800000170e197210 */ /* 0x000fe20007ffe0ff */
[----:B------:R-:W-:Y:S01]  /*0f50*/  FADD R24, RZ, -|R16| ;  /* 0xc0000010ff187221 */ /* 0x000fe20000000000 */
[----:B------:R-:W-:Y:S01]  /*0f60*/  ISETP.GE.U32.AND P4, PT, R14, 0x7f800000, PT ;  /* 0x7f8000000e00780c */ /* 0x000fe20003f86070 */
[----:B------:R-:W-:Y:S01]  /*0f70*/  BSSY B0, `(.L_x_12) ;  /* 0x0000034000007945 */ /* 0x000fe20003800000 */
[----:B------:R-:W-:Y:S01]  /*0f80*/  I2FP.F32.S32 R23, R23 ;  /* 0x0000001700177245 */ /* 0x000fe20000201400 */
[----:B------:R-:W-:Y:S01]  /*0f90*/  FMUL R24, R24, 1.4426950216293334961 ;  /* 0x3fb8aa3b18187820 */ /* 0x000fe20000400000 */
[----:B------:R-:W-:Y:S01]  /*0fa0*/  FADD R25, R25, R20 ;  /* 0x0000001419197221 */ /* 0x000fe20000000000 */
[----:B------:R-:W-:Y:S02]  /*0fb0*/  FSETP.GT.AND P3, PT, R8, RZ, PT ;  /* 0x000000ff0800720b */ /* 0x000fe40003f64000 */
[----:B------:R-:W-:Y:S01]  /*0fc0*/  FSETP.GT.AND P2, PT, R7, RZ, PT ;  /* 0x000000ff0700720b */ /* 0x000fe20003f44000 */
[----:B------:R-:W-:Y:S01]  /*0fd0*/  FFMA.FTZ R20, R25, -R10, 0.10546888411045074463 ;  /* 0x3dd8001219147423 */ /* 0x000fe2000001080a */
[----:B------:R-:W-:-:S03]  /*0fe0*/  FSETP.GEU.AND P0, PT, R24, -126, PT ;  /* 0xc2fc00001800780b */ /* 0x000fc60003f0e000 */
[----:B------:R-:W-:-:S04]  /*0ff0*/  FFMA.FTZ R20, R25, R20, -0.13229703903198242188 ;  /* 0xbe0778e019147423 */ /* 0x000fc80000010014 */
[----:B------:R-:W-:-:S04]  /*1000*/  FFMA.FTZ R20, R25, R20, 0.14491446316242218018 ;  /* 0x3e14647519147423 */ /* 0x000fc80000010014 */
[C---:B------:R-:W-:Y:S02]  /*1010*/  FFMA.FTZ R20, R25.reuse, R20, -0.16641564667224884033 ;  /* 0xbe2a68dd19147423 */ /* 0x040fe40000010014 */
[----:B------:R-:W-:Y:S02]  /*1020*/  @!P0 FMUL R24, R24, 0.5 ;  /* 0x3f00000018188820 */ /* 0x000fe40000400000 */
[C---:B------:R-:W-:Y:S02]  /*1030*/  FFMA.FTZ R26, R25.reuse, R20, 0.19988867640495300293 ;  /* 0x3e4caf9e191a7423 */ /* 0x040fe40000010014 */
[----:B------:R-:W1:Y:S02]  /*1040*/  MUFU.EX2 R20, R24 ;  /* 0x0000001800147308 */ /* 0x000e640000000800 */
[----:B------:R-:W-:-:S04]  /*1050*/  FFMA.FTZ R26, R25, R26, -0.25000196695327758789 ;  /* 0xbe800042191a7423 */ /* 0x000fc8000001001a */
[----:B------:R-:W-:-:S04]  /*1060*/  FFMA.FTZ R26, R25, R26, 0.33333510160446166992 ;  /* 0x3eaaaae6191a7423 */ /* 0x000fc8000001001a */
[----:B------:R-:W-:-:S04]  /*1070*/  FFMA.FTZ R26, R25, R26, -0.5 ;  /* 0xbf000000191a7423 */ /* 0x000fc8000001001a */
[----:B------:R-:W-:Y:S01]  /*1080*/  FMUL R26, R25, R26 ;  /* 0x0000001a191a7220 */ /* 0x000fe20000400000 */
[----:B-1----:R-:W-:Y:S01]  /*1090*/  @!P0 FMUL R20, R20, R20 ;  /* 0x0000001414148220 */ /* 0x002fe20000400000 */
[----:B------:R-:W-:Y:S02]  /*10a0*/  FSETP.GT.AND P0, PT, -R7, RZ, PT ;  /* 0x000000ff0700720b */ /* 0x000fe40003f04100 */
[----:B------:R-:W-:Y:S01]  /*10b0*/  FFMA.FTZ R25, R25, R26, R25 ;  /* 0x0000001a19197223 */ /* 0x000fe20000010019 */
[C---:B------:R-:W-:Y:S01]  /*10c0*/  FADD.FTZ.RZ R26, R20.reuse, 1 ;  /* 0x3f800000141a7421 */ /* 0x040fe2000001c000 */
[----:B------:R-:W-:Y:S02]  /*10d0*/  ISETP.GE.U32.AND P1, PT, R20, 0x7f800000, PT ;  /* 0x7f8000001400780c */ /* 0x000fe40003f26070 */
[----:B------:R-:W-:Y:S02]  /*10e0*/  FSEL R7, R7, RZ, !P2 ;  /* 0x000000ff07077208 */ /* 0x000fe40005000000 */
[----:B------:R-:W-:-:S04]  /*10f0*/  IADD3 R26, R26, -0x3f400000, RZ ;  /* 0xc0c000001a1a7810 */ /* 0x000fc80007ffe0ff */
[----:B------:R-:W-:-:S04]  /*1100*/  LOP3.LUT R27, R26, 0xff800000, RZ, 0xc0, !PT ;  /* 0xff8000001a1b7812 */ /* 0x000fc800078ec0ff */
[----:B------:R-:W-:-:S05]  /*1110*/  IADD3 R26, -R27, 0x40800000, RZ ;  /* 0x408000001b1a7810 */ /* 0x000fca0007ffe1ff */
[----:B------:R-:W-:Y:S01]  /*1120*/  FFMA.FTZ R26, R26, R9, -1 ;  /* 0xbf8000001a1a7423 */ /* 0x000fe20000010009 */
[----:B------:R-:W-:Y:S02]  /*1130*/  IADD3 R9, R20, -R27, RZ ;  /* 0x8000001b14097210 */ /* 0x000fe40007ffe0ff */
[----:B------:R-:W-:-:S03]  /*1140*/  I2FP.F32.S32 R27, R27 ;  /* 0x0000001b001b7245 */ /* 0x000fc60000201400 */
[----:B------:R-:W-:Y:S02]  /*1150*/  FADD R9, R9, R26 ;  /* 0x0000001a09097221 */ /* 0x000fe40000000000 */
[----:B------:R-:W-:Y:S02]  /*1160*/  FMUL R27, R27, 1.1920928955078125e-07 ;  /* 0x340000001b1b7820 */ /* 0x000fe40000400000 */
[----:B------:R-:W-:-:S04]  /*1170*/  FFMA.FTZ R10, R9, -R10, 0.10546888411045074463 ;  /* 0x3dd80012090a7423 */ /* 0x000fc8000001080a */
[----:B------:R-:W-:-:S04]  /*1180*/  FFMA.FTZ R10, R9, R10, -0.13229703903198242188 ;  /* 0xbe0778e0090a7423 */ /* 0x000fc8000001000a */
[----:B------:R-:W-:-:S04]  /*1190*/  FFMA.FTZ R10, R9, R10, 0.14491446316242218018 ;  /* 0x3e146475090a7423 */ /* 0x000fc8000001000a */
[----:B------:R-:W-:-:S04]  /*11a0*/  FFMA.FTZ R10, R9, R10, -0.16641564667224884033 ;  /* 0xbe2a68dd090a7423 */ /* 0x000fc8000001000a */
[----:B------:R-:W-:-:S04]  /*11b0*/  FFMA.FTZ R10, R9, R10, 0.19988867640495300293 ;  /* 0x3e4caf9e090a7423 */ /* 0x000fc8000001000a */
[----:B------:R-:W-:-:S04]  /*11c0*/  FFMA.FTZ R10, R9, R10, -0.25000196695327758789 ;  /* 0xbe800042090a7423 */ /* 0x000fc8000001000a */
[----:B------:R-:W-:-:S04]  /*11d0*/  FFMA.FTZ R10, R9, R10, 0.33333510160446166992 ;  /* 0x3eaaaae6090a7423 */ /* 0x000fc8000001000a */
[----:B------:R-:W-:Y:S01]  /*11e0*/  FFMA.FTZ R24, R9, R10, -0.5 ;  /* 0xbf00000009187423 */ /* 0x000fe2000001000a */
[----:B------:R-:W-:Y:S01]  /*11f0*/  FMUL R10, R23, 1.1920928955078125e-07 ;  /* 0x34000000170a7820 */ /* 0x000fe20000400000 */
[----:B------:R-:W-:Y:S02]  /*1200*/  FSEL R23, R8, RZ, !P3 ;  /* 0x000000ff08177208 */ /* 0x000fe40005800000 */
[----:B------:R-:W-:Y:S01]  /*1210*/  FMUL R24, R9, R24 ;  /* 0x0000001809187220 */ /* 0x000fe20000400000 */
[----:B------:R-:W-:-:S03]  /*1220*/  FFMA.FTZ R25, R10, 0.69314718246459960938, R25 ;  /* 0x3f3172180a197823 */ /* 0x000fc60000010019 */
[----:B------:R-:W-:-:S04]  /*1230*/  FFMA.FTZ R24, R9, R24, R9 ;  /* 0x0000001809187223 */ /* 0x000fc80000010009 */
[----:B------:R-:W-:Y:S01]  /*1240*/  FFMA.FTZ R9, R27, 0.69314718246459960938, R24 ;  /* 0x3f3172181b097823 */ /* 0x000fe20000010018 */
[----:B------:R-:W-:Y:S06]  /*1250*/  @!P4 BRA `(.L_x_13) ;  /* 0x000000000014c947 */ /* 0x000fec0003800000 */
[----:B------:R-:W-:-:S13]  /*1260*/  ISETP.GE.AND P2, PT, R14, -0x407fffff, PT ;  /* 0xbf8000010e00780c */ /* 0x000fda0003f46270 */
[----:B------:R-:W-:-:S05]  /*1270*/  @P2 MOV R27, 0x7f800000 ;  /* 0x7f800000001b2802 */ /* 0x000fca0000000f00 */
[C---:B------:R-:W-:Y:S01]  /*1280*/  @P2 FFMA.FTZ R25, R14.reuse, R27, +INF ;  /* 0x7f8000000e192423 */ /* 0x040fe2000001001b */
[----:B------:R-:W-:-:S04]  /*1290*/  FSETP.NEU.AND P2, PT, R14, RZ, PT ;  /* 0x000000ff0e00720b */ /* 0x000fc80003f4d000 */
[----:B------:R-:W-:-:S09]  /*12a0*/  FSEL R25, R25, -RZ, P2 ;  /* 0x800000ff19197208 */ /* 0x000fd20001000000 */
.L_x_13:
[----:B------:R-:W-:Y:S05]  /*12b0*/  BSYNC B0 ;  /* 0x0000000000007941 */ /* 0x000fea0003800000 */
.L_x_12:
[----:B------:R-:W-:Y:S04]  /*12c0*/  BSSY B0, `(.L_x_14) ;  /* 0x0000007000007945 */ /* 0x000fe80003800000 */
[----:B------:R-:W-:Y:S05]  /*12d0*/  @!P1 BRA `(.L_x_15) ;  /* 0x0000000000149947 */ /* 0x000fea0003800000 */
[C---:B------:R-:W-:Y:S02]  /*12e0*/  ISETP.GE.AND P1, PT, R20.reuse, -0x407fffff, PT ;  /* 0xbf8000011400780c */ /* 0x040fe40003f26270 */
[----:B------:R-:W-:-:S11]  /*12f0*/  FSETP.NEU.AND P2, PT, R20, RZ, PT ;  /* 0x000000ff1400720b */ /* 0x000fd60003f4d000 */
[----:B------:R-:W-:-:S05]  /*1300*/  @P1 MOV R27, 0x7f800000 ;  /* 0x7f800000001b1802 */ /* 0x000fca0000000f00 */
[----:B------:R-:W-:-:S05]  /*1310*/  @P1 FFMA.FTZ R9, R20, R27, +INF ;  /* 0x7f80000014091423 */ /* 0x000fca000001001b */
[----:B------:R-:W-:-:S07]  /*1320*/  FSEL R9, R9, -RZ, P2 ;  /* 0x800000ff09097208 */ /* 0x000fce0001000000 */
.L_x_15:
[----:B------:R-:W-:Y:S05]  /*1330*/  BSYNC B0 ;  /* 0x0000000000007941 */ /* 0x000fea0003800000 */
.L_x_14:
[----:B------:R-:W-:Y:S01]  /*1340*/  FADD R10, RZ, -R8 ;  /* 0x80000008ff0a7221 */ /* 0x000fe20000000000 */
[----:B------:R-:W-:Y:S01]  /*1350*/  FSETP.GT.AND P3, PT, -R8, RZ, PT ;  /* 0x000000ff0800720b */ /* 0x000fe20003f64100 */
[----:B------:R-:W-:Y:S01]  /*1360*/  FADD R18, R7, -R18 ;  /* 0x8000001207127221 */ /* 0x000fe20000000000 */
[C---:B------:R-:W-:Y:S01]  /*1370*/  FSETP.GT.AND P4, PT, R6.reuse, RZ, PT ;  /* 0x000000ff0600720b */ /* 0x040fe20003f84000 */
[----:B------:R-:W-:Y:S01]  /*1380*/  FADD R7, R23, -R12 ;  /* 0x8000000c17077221 */ /* 0x000fe20000000000 */
[----:B------:R-:W-:Y:S01]  /*1390*/  FSETP.GT.AND P1, PT, -R6, RZ, PT ;  /* 0x000000ff0600720b */ /* 0x000fe20003f24100 */
[----:B------:R-:W1:Y:S01]  /*13a0*/  S2UR UR5, SR_CgaCtaId ;  /* 0x00000000000579c3 */ /* 0x000e620000008800 */
[----:B------:R-:W-:Y:S01]  /*13b0*/  FSEL R10, R10, RZ, !P3 ;  /* 0x000000ff0a0a7208 */ /* 0x000fe20005800000 */
[----:B------:R-:W-:Y:S01]  /*13c0*/  UMOV UR4, 0x400 ;  /* 0x0000040000047882 */ /* 0x000fe20000000000 */
[C---:B------:R-:W-:Y:S02]  /*13d0*/  FSETP.GT.AND P3, PT, -R5.reuse, RZ, PT ;  /* 0x000000ff0500720b */ /* 0x040fe40003f64100 */
[----:B------:R-:W-:Y:S01]  /*13e0*/  FSEL R6, R6, RZ, !P4 ;  /* 0x000000ff06067208 */ /* 0x000fe20006000000 */
[----:B------:R-:W-:Y:S01]  /*13f0*/  FADD R13, R10, -R13 ;  /* 0x8000000d0a0d7221 */ /* 0x000fe20000000000 */
[----:B------:R-:W-:-:S02]  /*1400*/  FSETP.GT.AND P2, PT, R5, RZ, PT ;  /* 0x000000ff0500720b */ /* 0x000fc40003f44000 */
[----:B------:R-:W-:Y:S01]  /*1410*/  FSEL R8, R11, RZ, !P0 ;  /* 0x000000ff0b087208 */ /* 0x000fe20004000000 */
[----:B------:R-:W-:Y:S01]  /*1420*/  FADD R15, R6, -R15 ;  /* 0x8000000f060f7221 */ /* 0x000fe20000000000 */
[----:B------:R-:W-:Y:S01]  /*1430*/  FSEL R16, R16, RZ, !P3 ;  /* 0x000000ff10107208 */ /* 0x000fe20005800000 */
[----:B------:R-:W-:Y:S01]  /*1440*/  FADD R6, -R4, 1 ;  /* 0x3f80000004067421 */ /* 0x000fe20000000100 */
[----:B------:R-:W-:Y:S01]  /*1450*/  FSEL R12, R5, RZ, !P2 ;  /* 0x000000ff050c7208 */ /* 0x000fe20005000000 */
[----:B------:R-:W-:Y:S01]  /*1460*/  FADD R8, R8, -R19 ;  /* 0x8000001308087221 */ /* 0x000fe20000000000 */
[----:B------:R-:W-:Y:S01]  /*1470*/  FSEL R10, R17, RZ, !P1 ;  /* 0x000000ff110a7208 */ /* 0x000fe20004800000 */
[----:B------:R-:W-:Y:S01]  /*1480*/  FADD R5, -R3, 1 ;  /* 0x3f80000003057421 */ /* 0x000fe20000000100 */
[----:B------:R-:W-:Y:S01]  /*1490*/  FADD R16, R16, -R9 ;  /* 0x8000000910107221 */ /* 0x000fe20000000000 */
[----:B------:R-:W-:Y:S01]  /*14a0*/  FADD R9, -R2, 1 ;  /* 0x3f80000002097421 */ /* 0x000fe20000000100 */
[----:B------:R-:W-:Y:S01]  /*14b0*/  FMUL R13, R6, R13 ;  /* 0x0000000d060d7220 */ /* 0x000fe20000400000 */
[----:B------:R-:W-:Y:S01]  /*14c0*/  FADD R10, R10, -R21 ;  /* 0x800000150a0a7221 */ /* 0x000fe20000000000 */
[----:B------:R-:W-:Y:S01]  /*14d0*/  FMUL R8, R5, R8 ;  /* 0x0000000805087220 */ /* 0x000fe20000400000 */
[----:B------:R-:W-:Y:S01]  /*14e0*/  FADD R5, -R0, 1 ;  /* 0x3f80000000057421 */ /* 0x000fe20000000100 */
[----:B------:R-:W-:Y:S01]  /*14f0*/  FFMA R7, R4, R7, R13 ;  /* 0x0000000704077223 */ /* 0x000fe2000000000d */
[----:B------:R-:W-:Y:S01]  /*1500*/  FMUL R9, R9, R10 ;  /* 0x0000000a09097220 */ /* 0x000fe20000400000 */
[----:B------:R-:W-:Y:S01]  /*1510*/  FFMA R8, R3, R18, R8 ;  /* 0x0000001203087223 */ /* 0x000fe20000000008 */
[----:B------:R-:W-:Y:S01]  /*1520*/  FADD R25, R12, -R25 ;  /* 0x800000190c197221 */ /* 0x000fe20000000000 */
[----:B------:R-:W-:Y:S01]  /*1530*/  FMUL R5, R5, R16 ;  /* 0x0000001005057220 */ /* 0x000fe20000400000 */
[----:B------:R-:W-:Y:S01]  /*1540*/  FFMA R9, R2, R15, R9 ;  /* 0x0000000f02097223 */ /* 0x000fe20000000009 */
[----:B------:R-:W-:Y:S01]  /*1550*/  FADD R8, RZ, -R8 ;  /* 0x80000008ff087221 */ /* 0x000fe20000000000 */
[----:B------:R-:W-:Y:S01]  /*1560*/  FADD R7, RZ, -R7 ;  /* 0x80000007ff077221 */ /* 0x000fe20000000000 */
[----:B------:R-:W-:Y:S01]  /*1570*/  FFMA R5, R0, R25, R5 ;  /* 0x0000001900057223 */ /* 0x000fe20000000005 */
[----:B------:R-:W-:Y:S01]  /*1580*/  FADD R2, RZ, -R9 ;  /* 0x80000009ff027221 */ /* 0x000fe20000000000 */
[----:B------:R-:W-:Y:S01]  /*1590*/  LOP3.LUT P0, RZ, R22, 0x1f, RZ, 0xc0, !PT ;  /* 0x0000001f16ff7812 */ /* 0x000fe2000780c0ff */
[----:B------:R-:W-:Y:S01]  /*15a0*/  FADD R7, R8, R7 ;  /* 0x0000000708077221 */ /* 0x000fe20000000000 */
[----:B------:R-:W-:Y:S01]  /*15b0*/  FADD R5, RZ, -R5 ;  /* 0x80000005ff057221 */ /* 0x000fe20000000000 */
[----:B-1----:R-:W-:Y:S01]  /*15c0*/  UPRMT UR4, UR5, 0x654, UR4 ;  /* 0x0000065405047896 */ /* 0x002fe20008000004 */
[----:B------:R-:W-:Y:S01]  /*15d0*/  ISETP.GE.AND P1, PT, R22, 0x2, PT ;  /* 0x000000021600780c */ /* 0x000fe20003f26270 */
[----:B------:R-:W-:-:S04]  /*15e0*/  FADD R2, R7, R2 ;  /* 0x0000000207027221 */ /* 0x000fc80000000000 */
[----:B------:R-:W-:-:S04]  /*15f0*/  FADD R2, R5, R2 ;  /* 0x0000000205027221 */ /* 0x000fc80000000000 */
[----:B------:R-:W-:-:S06]  /*1600*/  FMUL R3, R2, 0.25 ;  /* 0x3e80000002037820 */ /* 0x000fcc0000400000 */
[----:B------:R-:W1:Y:S02]  /*1610*/  SHFL.BFLY PT, R3, R3, 0x10, 0x1f ;  /* 0x0e001f0003037f89 */ /* 0x000e6400000e0000 */
[----:B-1----:R-:W-:-:S05]  /*1620*/  FFMA R2, R2, 0.25, R3 ;  /* 0x3e80000002027823 */ /* 0x002fca0000000003 */
[----:B------:R-:W1:Y:S02]  /*1630*/  SHFL.BFLY PT, R5, R2, 0x8, 0x1f ;  /* 0x0d001f0002057f89 */ /* 0x000e6400000e0000 */
[----:B-1----:R-:W-:Y:S01]  /*1640*/  FADD R5, R2, R5 ;  /* 0x0000000502057221 */ /* 0x002fe20000000000 */
[----:B------:R-:W-:-:S04]  /*1650*/  SHF.R.U32.HI R2, RZ, 0x3, R22 ;  /* 0x00000003ff027819 */ /* 0x000fc80000011616 */
[----:B------:R-:W1:Y:S01]  /*1660*/  SHFL.BFLY PT, R4, R5, 0x4, 0x1f ;  /* 0x0c801f0005047f89 */ /* 0x000e6200000e0000 */
[----:B------:R-:W-:Y:S01]  /*1670*/  LOP3.LUT R2, R2, 0x4, RZ, 0xc0, !PT ;  /* 0x0000000402027812 */ /* 0x000fe200078ec0ff */
[----:B-1----:R-:W-:-:S05]  /*1680*/  FADD R4, R5, R4 ;  /* 0x0000000405047221 */ /* 0x002fca0000000000 */
[----:B------:R-:W1:Y:S02]  /*1690*/  SHFL.BFLY PT, R7, R4, 0x2, 0x1f ;  /* 0x0c401f0004077f89 */ /* 0x000e6400000e0000 */
[----:B-1----:R-:W-:Y:S01]  /*16a0*/  FADD R7, R4, R7 ;  /* 0x0000000704077221 */ /* 0x002fe20000000000 */
[----:B------:R-:W-:-:S04]  /*16b0*/  LOP3.LUT R4, R22, 0x1, RZ, 0xc0, !PT ;  /* 0x0000000116047812 */ /* 0x000fc800078ec0ff */
[----:B------:R-:W1:Y:S02]  /*16c0*/  SHFL.BFLY PT, R6, R7, 0x1, 0x1f ;  /* 0x0c201f0007067f89 */ /* 0x000e6400000e0000 */
[----:B-1----:R-:W-:Y:S01]  /*16d0*/  FADD R5, R7, R6 ;  /* 0x0000000607057221 */ /* 0x002fe20000000000 */
[----:B------:R-:W-:-:S04]  /*16e0*/  SHF.L.U32 R6, R22, 0x2, RZ ;  /* 0x0000000216067819 */ /* 0x000fc800000006ff */
[----:B------:R-:W-:Y:S01]  /*16f0*/  @!P0 STS [R2+UR4], R5 ;  /* 0x0000000502008988 */ /* 0x000fe20008000804 */
[----:B------:R-:W-:Y:S01]  /*1700*/  BAR.SYNC.DEFER_BLOCKING 0x0 ;  /* 0x0000000000007b1d */ /* 0x000fe20000010000 */
[----:B------:R-:W-:-:S04]  /*1710*/  ISETP.NE.U32.AND P0, PT, R4, 0x1, PT ;  /* 0x000000010400780c */ /* 0x000fc80003f05070 */
[----:B------:R-:W-:Y:S01]  /*1720*/  ISETP.LT.AND P0, PT, R22, 0x2, P0 ;  /* 0x000000021600780c */ /* 0x000fe20000701270 */
[----:B------:R-:W1:Y:S04]  /*1730*/  @!P1 LDS R0, [R6+UR4] ;  /* 0x0000000406009984 */ /* 0x000e680008000800 */
[----:B-1----:R-:W1:Y:S02]  /*1740*/  SHFL.BFLY PT, R3, R0, 0x1, 0x1f ;  /* 0x0c201f0000037f89 */ /* 0x002e6400000e0000 */
[----:B-1----:R-:W-:-:S06]  /*1750*/  FADD R3, R0, R3 ;  /* 0x0000000300037221 */ /* 0x002fcc0000000000 */
[----:B------:R1:W-:Y:S01]  /*1760*/  @P0 STS [R6+UR4], R3 ;  /* 0x0000000306000988 */ /* 0x0003e20008000804 */
[----:B------:R-:W-:Y:S01]  /*1770*/  BAR.SYNC.DEFER_BLOCKING 0x0 ;  /* 0x0000000000007b1d */ /* 0x000fe20000010000 */
[----:B------:R-:W-:-:S05]  /*1780*/  LOP3.LUT P0, RZ, R22, 0x3f, RZ, 0xc0, !PT ;  /* 0x0000003f16ff7812 */ /* 0x000fca000780c0ff */
[----:B------:R-:W2:Y:S02]  /*1790*/  LDS R4, [UR4] ;  /* 0x00000004ff047984 */ /* 0x000ea40008000800 */
[----:B------:R-:W-:Y:S06]  /*17a0*/  BAR.SYNC.DEFER_BLOCKING 0x0 ;  /* 0x0000000000007b1d */ /* 0x000fec0000010000 */
[----:B-1----:R-:W-:Y:S05]  /*17b0*/  @P0 EXIT ;  /* 0x000000000000094d */ /* 0x002fea0003800000 */
[----:B------:R-:W0:Y:S01]  /*17c0*/  LDC.64 R2, c[0x0][0x210] ;  /* 0x00008400ff027b82 */ /* 0x000e220000000a00 */
[----:B--2---:R-:W-:-:S05]  /*17d0*/  FMUL R5, R4, 0.015625 ;  /* 0x3c80000004057820 */ /* 0x004fca0000400000 */
[----:B0-----:R-:W-:Y:S01]  /*17e0*/  STG.E desc[UR6][R2.64], R5 ;  /* 0x0000000502007986 */ /* 0x001fe2000c101906 */
[----:B------:R-:W-:Y:S05]  /*17f0*/  EXIT ;  /* 0x000000000000794d */ /* 0x000fea0003800000 */
.L_x_16:
[----:B------:R-:W-:-:S00]  /*1800*/  BRA `(.L_x_16) ;  /* 0xfffffffc00fc7947 */ /* 0x000fc0000383ffff */
[----:B------:R-:W-:-:S00]  /*1810*/  NOP ;  /* 0x0000000000007918 */ /* 0x000fc00000000000 */
        /* <DEDUP_REMOVED lines=14> */
.L_x_17:


//--------------------- .nv.global.init           --------------------------
	.section	.nv.global.init,"aw",@progbits
.nv.global.init:
	.type		_$_str,@object
	.size		_$_str,(.L_0 - _$_str)
_$_str:
        /*0000*/ 	.byte	0x5f, 0x5f, 0x43, 0x55, 0x44, 0x41, 0x5f, 0x46, 0x54, 0x5a, 0x00
.L_0:


//--------------------- .nv.shared.triton_per_fused_add_div_log_sigmoid_forward_mean_mul_neg_rsub_sum_0 --------------------------
	.section	.nv.shared.triton_per_fused_add_div_log_sigmoid_forward_mean_mul_neg_rsub_sum_0,"aw",@nobits
	.sectionflags	@""
	.align	16
	.zero		1024


//--------------------- .nv.constant0.triton_per_fused_add_div_log_sigmoid_forward_mean_mul_neg_rsub_sum_0 --------------------------
	.section	.nv.constant0.triton_per_fused_add_div_log_sigmoid_forward_mean_mul_neg_rsub_sum_0,"a",@progbits
	.sectionflags	@""
	.align	4
.nv.constant0.triton_per_fused_add_div_log_sigmoid_forward_mean_mul_neg_rsub_sum_0:
	.zero		556
